//
// Generated by NVIDIA NVVM Compiler
//
// Compiler Build ID: CL-36424714
// Cuda compilation tools, release 13.0, V13.0.88
// Based on NVVM 20.0.0
//

.version 9.0
.target sm_100
.address_size 64

	// .globl	_Z8matadd_1PfS_S_

.visible .entry _Z8matadd_1PfS_S_(
	.param .u64 .ptr .align 1 _Z8matadd_1PfS_S__param_0,
	.param .u64 .ptr .align 1 _Z8matadd_1PfS_S__param_1,
	.param .u64 .ptr .align 1 _Z8matadd_1PfS_S__param_2
)
{


	ret;

}
	// .globl	_Z8matadd_2PfS_S_ii
.visible .entry _Z8matadd_2PfS_S_ii(
	.param .u64 .ptr .align 1 _Z8matadd_2PfS_S_ii_param_0,
	.param .u64 .ptr .align 1 _Z8matadd_2PfS_S_ii_param_1,
	.param .u64 .ptr .align 1 _Z8matadd_2PfS_S_ii_param_2,
	.param .u32 _Z8matadd_2PfS_S_ii_param_3,
	.param .u32 _Z8matadd_2PfS_S_ii_param_4
)
{
	.reg .b32 	%r<5>;
	.reg .b32 	%f<4>;
	.reg .b64 	%rd<11>;

	ld.param.u64 	%rd1, [_Z8matadd_2PfS_S_ii_param_0];
	ld.param.u64 	%rd2, [_Z8matadd_2PfS_S_ii_param_1];
	ld.param.u64 	%rd3, [_Z8matadd_2PfS_S_ii_param_2];
	ld.param.u32 	%r1, [_Z8matadd_2PfS_S_ii_param_3];
	cvta.to.global.u64 	%rd4, %rd3;
	cvta.to.global.u64 	%rd5, %rd2;
	cvta.to.global.u64 	%rd6, %rd1;
	mov.u32 	%r2, %tid.x;
	mov.u32 	%r3, %tid.y;
	mad.lo.s32 	%r4, %r1, %r2, %r3;
	mul.wide.s32 	%rd7, %r4, 4;
	add.s64 	%rd8, %rd6, %rd7;
	ld.global.f32 	%f1, [%rd8];
	add.s64 	%rd9, %rd5, %rd7;
	ld.global.f32 	%f2, [%rd9];
	add.f32 	%f3, %f1, %f2;
	add.s64 	%rd10, %rd4, %rd7;
	st.global.f32 	[%rd10], %f3;
	ret;

}


// ===== COMPILED SASS (sm_100) =====

	.target	sm_100

	.elftype	@"ET_EXEC"


//--------------------- .note.nv.tkinfo           --------------------------
	.section	.note.nv.tkinfo,"",@"SHT_NOTE"
	.sectionflags	@"SHF_NOTE_NV_TKINFO"
	.tkinfo
        /*0018*/ 	.word	0x00000002
        /*0030*/ 	.string	""
        /*0030*/ 	.string	"ptxas"
        /*0030*/ 	.string	"Cuda compilation tools, release 13.0, V13.0.88"
        /*0030*/ 	.string	"Build cuda_13.0.r13.0/compiler.36424714_0"
        /*0030*/ 	.string	"-arch sm_100 -m 64 "



//--------------------- .note.nv.cuinfo           --------------------------
	.section	.note.nv.cuinfo,"",@"SHT_NOTE"
	.sectionflags	@"SHF_NOTE_NV_CUINFO"
        /*0018*/ 	.short	0x0002
        /*001a*/ 	.short	0x0064
        /*001c*/ 	.short	0x0082
	.zero		2


//--------------------- .nv.info                  --------------------------
	.section	.nv.info,"",@"SHT_CUDA_INFO"
	.align	4


	//----- nvinfo : EIATTR_REGCOUNT
	.align		4
        /*0000*/ 	.byte	0x04, 0x2f
        /*0002*/ 	.short	(.L_1 - .L_0)
	.align		4
.L_0:
        /*0004*/ 	.word	index@(_Z8matadd_1PfS_S_)
        /*0008*/ 	.word	0x00000004


	//----- nvinfo : EIATTR_FRAME_SIZE
	.align		4
.L_1:
        /*000c*/ 	.byte	0x04, 0x11
        /*000e*/ 	.short	(.L_3 - .L_2)
	.align		4
.L_2:
        /*0010*/ 	.word	index@(_Z8matadd_1PfS_S_)
        /*0014*/ 	.word	0x00000000


	//----- nvinfo : EIATTR_REGCOUNT
	.align		4
.L_3:
        /*0018*/ 	.byte	0x04, 0x2f
        /*001a*/ 	.short	(.L_5 - .L_4)
	.align		4
.L_4:
        /*001c*/ 	.word	index@(_Z8matadd_2PfS_S_ii)
        /*0020*/ 	.word	0x0000000c


	//----- nvinfo : EIATTR_FRAME_SIZE
	.align		4
.L_5:
        /*0024*/ 	.byte	0x04, 0x11
        /*0026*/ 	.short	(.L_7 - .L_6)
	.align		4
.L_6:
        /*0028*/ 	.word	index@(_Z8matadd_2PfS_S_ii)
        /*002c*/ 	.word	0x00000000


	//----- nvinfo : EIATTR_MIN_STACK_SIZE
	.align		4
.L_7:
        /*0030*/ 	.byte	0x04, 0x12
        /*0032*/ 	.short	(.L_9 - .L_8)
	.align		4
.L_8:
        /*0034*/ 	.word	index@(_Z8matadd_2PfS_S_ii)
        /*0038*/ 	.word	0x00000000


	//----- nvinfo : EIATTR_MIN_STACK_SIZE
	.align		4
.L_9:
        /*003c*/ 	.byte	0x04, 0x12
        /*003e*/ 	.short	(.L_11 - .L_10)
	.align		4
.L_10:
        /*0040*/ 	.word	index@(_Z8matadd_1PfS_S_)
        /*0044*/ 	.word	0x00000000
.L_11:


//--------------------- .nv.compat                --------------------------
	.section	.nv.compat,"",@"SHT_CUDA_COMPAT_INFO"
	.align	4
        /*0000*/ 	.byte	0x02, 0x09, 0x00, 0x00, 0x02, 0x02, 0x01, 0x00, 0x02, 0x05, 0x05, 0x00, 0x03, 0x07, 0x01, 0x01
        /*0010*/ 	.byte	0x02, 0x03, 0x00, 0x00, 0x02, 0x06, 0x01, 0x00, 0x04, 0x0b, 0x08, 0x00, 0x09, 0x00, 0x00, 0x00
        /*0020*/ 	.byte	0x00, 0x00, 0x00, 0x00


//--------------------- .nv.info._Z8matadd_2PfS_S_ii --------------------------
	.section	.nv.info._Z8matadd_2PfS_S_ii,"",@"SHT_CUDA_INFO"
	.sectionflags	@""
	.align	4


	//----- nvinfo : EIATTR_CUDA_API_VERSION
	.align		4
        /*0000*/ 	.byte	0x04, 0x37
        /*0002*/ 	.short	(.L_13 - .L_12)
.L_12:
        /*0004*/ 	.word	0x00000082


	//----- nvinfo : EIATTR_KPARAM_INFO
	.align		4
.L_13:
        /*0008*/ 	.byte	0x04, 0x17
        /*000a*/ 	.short	(.L_15 - .L_14)
.L_14:
        /*000c*/ 	.word	0x00000000
        /*0010*/ 	.short	0x0004
        /*0012*/ 	.short	0x001c
        /*0014*/ 	.byte	0x00, 0xf0, 0x11, 0x00


	//----- nvinfo : EIATTR_KPARAM_INFO
	.align		4
.L_15:
        /*0018*/ 	.byte	0x04, 0x17
        /*001a*/ 	.short	(.L_17 - .L_16)
.L_16:
        /*001c*/ 	.word	0x00000000
        /*0020*/ 	.short	0x0003
        /*0022*/ 	.short	0x0018
        /*0024*/ 	.byte	0x00, 0xf0, 0x11, 0x00


	//----- nvinfo : EIATTR_KPARAM_INFO
	.align		4
.L_17:
        /*0028*/ 	.byte	0x04, 0x17
        /*002a*/ 	.short	(.L_19 - .L_18)
.L_18:
        /*002c*/ 	.word	0x00000000
        /*0030*/ 	.short	0x0002
        /*0032*/ 	.short	0x0010
        /*0034*/ 	.byte	0x00, 0xf5, 0x21, 0x00


	//----- nvinfo : EIATTR_KPARAM_INFO
	.align		4
.L_19:
        /*0038*/ 	.byte	0x04, 0x17
        /*003a*/ 	.short	(.L_21 - .L_20)
.L_20:
        /*003c*/ 	.word	0x00000000
        /*0040*/ 	.short	0x0001
        /*0042*/ 	.short	0x0008
        /*0044*/ 	.byte	0x00, 0xf5, 0x21, 0x00


	//----- nvinfo : EIATTR_KPARAM_INFO
	.align		4
.L_21:
        /*0048*/ 	.byte	0x04, 0x17
        /*004a*/ 	.short	(.L_23 - .L_22)
.L_22:
        /*004c*/ 	.word	0x00000000
        /*0050*/ 	.short	0x0000
        /*0052*/ 	.short	0x0000
        /*0054*/ 	.byte	0x00, 0xf5, 0x21, 0x00


	//----- nvinfo : EIATTR_SPARSE_MMA_MASK
	.align		4
.L_23:
        /*0058*/ 	.byte	0x03, 0x50
        /*005a*/ 	.short	0x0000


	//----- nvinfo : EIATTR_MAXREG_COUNT
	.align		4
        /*005c*/ 	.byte	0x03, 0x1b
        /*005e*/ 	.short	0x00ff


	//----- nvinfo : EIATTR_MERCURY_ISA_VERSION
	.align		4
        /*0060*/ 	.byte	0x03, 0x5f
        /*0062*/ 	.short	0x0101


	//----- nvinfo : EIATTR_VRC_CTA_INIT_COUNT
	.align		4
        /*0064*/ 	.byte	0x02, 0x4a
	.zero		1
	.zero		1


	//----- nvinfo : EIATTR_EXIT_INSTR_OFFSETS
	.align		4
        /*0068*/ 	.byte	0x04, 0x1c
        /*006a*/ 	.short	(.L_25 - .L_24)


	//   ....[0]....
.L_24:
        /*006c*/ 	.word	0x00000100


	//----- nvinfo : EIATTR_CBANK_PARAM_SIZE
	.align		4
.L_25:
        /*0070*/ 	.byte	0x03, 0x19
        /*0072*/ 	.short	0x0020


	//----- nvinfo : EIATTR_PARAM_CBANK
	.align		4
        /*0074*/ 	.byte	0x04, 0x0a
        /*0076*/ 	.short	(.L_27 - .L_26)
	.align		4
.L_26:
        /*0078*/ 	.word	index@(.nv.constant0._Z8matadd_2PfS_S_ii)
        /*007c*/ 	.short	0x0380
        /*007e*/ 	.short	0x0020


	//----- nvinfo : EIATTR_SW_WAR
	.align		4
.L_27:
        /*0080*/ 	.byte	0x04, 0x36
        /*0082*/ 	.short	(.L_29 - .L_28)
.L_28:
        /*0084*/ 	.word	0x00000008
.L_29:


//--------------------- .nv.info._Z8matadd_1PfS_S_ --------------------------
	.section	.nv.info._Z8matadd_1PfS_S_,"",@"SHT_CUDA_INFO"
	.sectionflags	@""
	.align	4


	//----- nvinfo : EIATTR_CUDA_API_VERSION
	.align		4
        /*0000*/ 	.byte	0x04, 0x37
        /*0002*/ 	.short	(.L_31 - .L_30)
.L_30:
        /*0004*/ 	.word	0x00000082


	//----- nvinfo : EIATTR_KPARAM_INFO
	.align		4
.L_31:
        /*0008*/ 	.byte	0x04, 0x17
        /*000a*/ 	.short	(.L_33 - .L_32)
.L_32:
        /*000c*/ 	.word	0x00000000
        /*0010*/ 	.short	0x0002
        /*0012*/ 	.short	0x0010
        /*0014*/ 	.byte	0x00, 0xf5, 0x21, 0x00


	//----- nvinfo : EIATTR_KPARAM_INFO
	.align		4
.L_33:
        /*0018*/ 	.byte	0x04, 0x17
        /*001a*/ 	.short	(.L_35 - .L_34)
.L_34:
        /*001c*/ 	.word	0x00000000
        /*0020*/ 	.short	0x0001
        /*0022*/ 	.short	0x0008
        /*0024*/ 	.byte	0x00, 0xf5, 0x21, 0x00


	//----- nvinfo : EIATTR_KPARAM_INFO
	.align		4
.L_35:
        /*0028*/ 	.byte	0x04, 0x17
        /*002a*/ 	.short	(.L_37 - .L_36)
.L_36:
        /*002c*/ 	.word	0x00000000
        /*0030*/ 	.short	0x0000
        /*0032*/ 	.short	0x0000
        /*0034*/ 	.byte	0x00, 0xf5, 0x21, 0x00


	//----- nvinfo : EIATTR_SPARSE_MMA_MASK
	.align		4
.L_37:
        /*0038*/ 	.byte	0x03, 0x50
        /*003a*/ 	.short	0x0000


	//----- nvinfo : EIATTR_MAXREG_COUNT
	.align		4
        /*003c*/ 	.byte	0x03, 0x1b
        /*003e*/ 	.short	0x00ff


	//----- nvinfo : EIATTR_MERCURY_ISA_VERSION
	.align		4
        /*0040*/ 	.byte	0x03, 0x5f
        /*0042*/ 	.short	0x0101


	//----- nvinfo : EIATTR_VRC_CTA_INIT_COUNT
	.align		4
        /*0044*/ 	.byte	0x02, 0x4a
	.zero		1
	.zero		1


	//----- nvinfo : EIATTR_EXIT_INSTR_OFFSETS
	.align		4
        /*0048*/ 	.byte	0x04, 0x1c
        /*004a*/ 	.short	(.L_39 - .L_38)


	//   ....[0]....
.L_38:
        /*004c*/ 	.word	0x00000010


	//----- nvinfo : EIATTR_CBANK_PARAM_SIZE
	.align		4
.L_39:
        /*0050*/ 	.byte	0x03, 0x19
        /*0052*/ 	.short	0x0018


	//----- nvinfo : EIATTR_PARAM_CBANK
	.align		4
        /*0054*/ 	.byte	0x04, 0x0a
        /*0056*/ 	.short	(.L_41 - .L_40)
	.align		4
.L_40:
        /*0058*/ 	.word	index@(.nv.constant0._Z8matadd_1PfS_S_)
        /*005c*/ 	.short	0x0380
        /*005e*/ 	.short	0x0018


	//----- nvinfo : EIATTR_SW_WAR
	.align		4
.L_41:
        /*0060*/ 	.byte	0x04, 0x36
        /*0062*/ 	.short	(.L_43 - .L_42)
.L_42:
        /*0064*/ 	.word	0x00000008
.L_43:


//--------------------- .nv.callgraph             --------------------------
	.section	.nv.callgraph,"",@"SHT_CUDA_CALLGRAPH"
	.align	4
	.sectionentsize	8
	.align		4
        /*0000*/ 	.word	0x00000000
	.align		4
        /*0004*/ 	.word	0xffffffff
	.align		4
        /*0008*/ 	.word	0x00000000
	.align		4
        /*000c*/ 	.word	0xfffffffe
	.align		4
        /*0010*/ 	.word	0x00000000
	.align		4
        /*0014*/ 	.word	0xfffffffd
	.align		4
        /*0018*/ 	.word	0x00000000
	.align		4
        /*001c*/ 	.word	0xfffffffc


//--------------------- .text._Z8matadd_2PfS_S_ii --------------------------
	.section	.text._Z8matadd_2PfS_S_ii,"ax",@progbits
	.align	128
        .global         _Z8matadd_2PfS_S_ii
        .type           _Z8matadd_2PfS_S_ii,@function
        .size           _Z8matadd_2PfS_S_ii,(.L_x_2 - _Z8matadd_2PfS_S_ii)
        .other          _Z8matadd_2PfS_S_ii,@"STO_CUDA_ENTRY STV_DEFAULT"
_Z8matadd_2PfS_S_ii:
.text._Z8matadd_2PfS_S_ii:
[----:B------:R-:W-:Y:S01]  /*0000*/  LDC R1, c[0x0][0x37c] ;  /* 0x0000df00ff017b82 */ /* 0x000fe20000000800 */
[----:B------:R-:W0:Y:S07]  /*0010*/  S2R R9, SR_TID.X ;  /* 0x0000000000097919 */ /* 0x000e2e0000002100 */
[----:B------:R-:W1:Y:S01]  /*0020*/  LDC.64 R2, c[0x0][0x380] ;  /* 0x0000e000ff027b82 */ /* 0x000e620000000a00 */
[----:B------:R-:W0:Y:S01]  /*0030*/  LDCU UR6, c[0x0][0x398] ;  /* 0x00007300ff0677ac */ /* 0x000e220008000800 */
[----:B------:R-:W0:Y:S01]  /*0040*/  S2R R0, SR_TID.Y ;  /* 0x0000000000007919 */ /* 0x000e220000002200 */
[----:B------:R-:W2:Y:S05]  /*0050*/  LDCU.64 UR4, c[0x0][0x358] ;  /* 0x00006b00ff0477ac */ /* 0x000eaa0008000a00 */
[----:B------:R-:W3:Y:S08]  /*0060*/  LDC.64 R4, c[0x0][0x388] ;  /* 0x0000e200ff047b82 */ /* 0x000ef00000000a00 */
[----:B------:R-:W4:Y:S01]  /*0070*/  LDC.64 R6, c[0x0][0x390] ;  /* 0x0000e400ff067b82 */ /* 0x000f220000000a00 */
[----:B0-----:R-:W-:-:S04]  /*0080*/  IMAD R9, R9, UR6, R0 ;  /* 0x0000000609097c24 */ /* 0x001fc8000f8e0200 */
[----:B-1----:R-:W-:-:S04]  /*0090*/  IMAD.WIDE R2, R9, 0x4, R2 ;  /* 0x0000000409027825 */ /* 0x002fc800078e0202 */
[C---:B---3--:R-:W-:Y:S02]  /*00a0*/  IMAD.WIDE R4, R9.reuse, 0x4, R4 ;  /* 0x0000000409047825 */ /* 0x048fe400078e0204 */
[----:B--2---:R-:W2:Y:S04]  /*00b0*/  LDG.E R2, desc[UR4][R2.64] ;  /* 0x0000000402027981 */ /* 0x004ea8000c1e1900 */
[----:B------:R-:W2:Y:S01]  /*00c0*/  LDG.E R5, desc[UR4][R4.64] ;  /* 0x0000000404057981 */ /* 0x000ea2000c1e1900 */
[----:B----4-:R-:W-:-:S04]  /*00d0*/  IMAD.WIDE R6, R9, 0x4, R6 ;  /* 0x0000000409067825 */ /* 0x010fc800078e0206 */
[----:B--2---:R-:W-:-:S05]  /*00e0*/  FADD R9, R2, R5 ;  /* 0x0000000502097221 */ /* 0x004fca0000000000 */
[----:B------:R-:W-:Y:S01]  /*00f0*/  STG.E desc[UR4][R6.64], R9 ;  /* 0x0000000906007986 */ /* 0x000fe2000c101904 */
[----:B------:R-:W-:Y:S05]  /*0100*/  EXIT ;  /* 0x000000000000794d */ /* 0x000fea0003800000 */
.L_x_0:
[----:B------:R-:W-:-:S00]  /*0110*/  BRA `(.L_x_0) ;  /* 0xfffffffc00fc7947 */ /* 0x000fc0000383ffff */
[----:B------:R-:W-:-:S00]  /*0120*/  NOP ;  /* 0x0000000000007918 */ /* 0x000fc00000000000 */
        /* <DEDUP_REMOVED lines=13> */
.L_x_2:


//--------------------- .text._Z8matadd_1PfS_S_   --------------------------
	.section	.text._Z8matadd_1PfS_S_,"ax",@progbits
	.align	128
        .global         _Z8matadd_1PfS_S_
        .type           _Z8matadd_1PfS_S_,@function
        .size           _Z8matadd_1PfS_S_,(.L_x_3 - _Z8matadd_1PfS_S_)
        .other          _Z8matadd_1PfS_S_,@"STO_CUDA_ENTRY STV_DEFAULT"
_Z8matadd_1PfS_S_:
.text._Z8matadd_1PfS_S_:
[----:B------:R-:W-:Y:S01]  /*0000*/  LDC R1, c[0x0][0x37c] ;  /* 0x0000df00ff017b82 */ /* 0x000fe20000000800 */
[----:B------:R-:W-:Y:S05]  /*0010*/  EXIT ;  /* 0x000000000000794d */ /* 0x000fea0003800000 */
.L_x_1:
        /* <DEDUP_REMOVED lines=14> */
.L_x_3:


//--------------------- .nv.shared.reserved.0     --------------------------
	.section	.nv.shared.reserved.0,"aw",@nobits
	.weak		__nv_reservedSMEM_offset_0_alias
	.size		__nv_reservedSMEM_offset_0_alias, 0, 64
	.other		__nv_reservedSMEM_offset_0_alias,@"STO_CUDA_RESERVED_SHARED STV_DEFAULT"
__nv_reservedSMEM_offset_0_alias:
	.zero		0
	.zero		64


//--------------------- .nv.constant0._Z8matadd_2PfS_S_ii --------------------------
	.section	.nv.constant0._Z8matadd_2PfS_S_ii,"a",@progbits
	.sectionflags	@""
	.align	4
.nv.constant0._Z8matadd_2PfS_S_ii:
	.zero		928


//--------------------- .nv.constant0._Z8matadd_1PfS_S_ --------------------------
	.section	.nv.constant0._Z8matadd_1PfS_S_,"a",@progbits
	.sectionflags	@""
	.align	4
.nv.constant0._Z8matadd_1PfS_S_:
	.zero		920


//--------------------- SYMBOLS --------------------------

	.type		.nv.reservedSmem.offset0,@object
	.size		.nv.reservedSmem.offset0,0x4
